//
// Generated by NVIDIA NVVM Compiler
//
// Compiler Build ID: CL-36424714
// Cuda compilation tools, release 13.0, V13.0.88
// Based on NVVM 20.0.0
//

.version 9.0
.target sm_100
.address_size 64

	// .globl	_Z19cuda_kernel_initialPh6float3mmf

.visible .entry _Z19cuda_kernel_initialPh6float3mmf(
	.param .u64 .ptr .align 1 _Z19cuda_kernel_initialPh6float3mmf_param_0,
	.param .align 4 .b8 _Z19cuda_kernel_initialPh6float3mmf_param_1[12],
	.param .u64 _Z19cuda_kernel_initialPh6float3mmf_param_2,
	.param .u64 _Z19cuda_kernel_initialPh6float3mmf_param_3,
	.param .f32 _Z19cuda_kernel_initialPh6float3mmf_param_4
)
{
	.reg .pred 	%p<18>;
	.reg .b16 	%rs<3>;
	.reg .b32 	%r<15>;
	.reg .b32 	%f<19>;
	.reg .b64 	%rd<11>;

	ld.param.u64 	%rd3, [_Z19cuda_kernel_initialPh6float3mmf_param_0];
	ld.param.f32 	%f3, [_Z19cuda_kernel_initialPh6float3mmf_param_1+8];
	ld.param.f32 	%f1, [_Z19cuda_kernel_initialPh6float3mmf_param_1];
	ld.param.f32 	%f11, [_Z19cuda_kernel_initialPh6float3mmf_param_1+4];
	ld.param.u64 	%rd4, [_Z19cuda_kernel_initialPh6float3mmf_param_2];
	ld.param.u64 	%rd5, [_Z19cuda_kernel_initialPh6float3mmf_param_3];
	ld.param.f32 	%f10, [_Z19cuda_kernel_initialPh6float3mmf_param_4];
	mov.u32 	%r5, %ctaid.x;
	mov.u32 	%r6, %ntid.x;
	mov.u32 	%r7, %tid.x;
	mad.lo.s32 	%r1, %r5, %r6, %r7;
	mov.u32 	%r8, %ctaid.y;
	mov.u32 	%r9, %ntid.y;
	mov.u32 	%r10, %tid.y;
	mad.lo.s32 	%r2, %r8, %r9, %r10;
	cvt.rn.f32.s32 	%f4, %r1;
	setp.le.f32 	%p2, %f1, %f4;
	cvt.rn.f32.u32 	%f12, %r2;
	setp.le.f32 	%p3, %f11, %f12;
	or.pred  	%p4, %p2, %p3;
	setp.leu.f32 	%p5, %f3, 0f00000000;
	or.pred  	%p6, %p4, %p5;
	@%p6 bra 	$L__BB0_6;
	fma.rn.f32 	%f14, %f1, 0f3F000000, 0fC1200000;
	setp.geu.f32 	%p7, %f14, %f4;
	fma.rn.f32 	%f15, %f1, 0f3F000000, 0f41200000;
	setp.leu.f32 	%p8, %f15, %f4;
	or.pred  	%p9, %p7, %p8;
	fma.rn.f32 	%f16, %f11, 0f3F000000, 0fC1200000;
	setp.geu.f32 	%p10, %f16, %f12;
	fma.rn.f32 	%f17, %f11, 0f3F000000, 0f41200000;
	setp.leu.f32 	%p11, %f17, %f12;
	or.pred  	%p12, %p10, %p11;
	fma.rn.f32 	%f6, %f3, 0f3F000000, 0fC1200000;
	fma.rn.f32 	%f7, %f3, 0f3F000000, 0f41200000;
	cvt.u64.u32 	%rd6, %r2;
	shl.b32 	%r12, %r1, 2;
	cvt.s64.s32 	%rd7, %r12;
	mad.lo.s64 	%rd1, %rd4, %rd6, %rd7;
	cvt.rzi.u32.f32 	%r13, %f10;
	cvt.u16.u32 	%rs1, %r13;
	or.pred  	%p1, %p9, %p12;
	cvta.to.global.u64 	%rd2, %rd3;
	mov.b32 	%r14, 0;
	mov.f32 	%f18, 0f00000000;
$L__BB0_2:
	@%p1 bra 	$L__BB0_5;
	setp.geu.f32 	%p14, %f6, %f18;
	setp.leu.f32 	%p15, %f7, %f18;
	or.pred  	%p16, %p14, %p15;
	@%p16 bra 	$L__BB0_5;
	cvt.u64.u32 	%rd8, %r14;
	mad.lo.s64 	%rd9, %rd5, %rd8, %rd1;
	add.s64 	%rd10, %rd2, %rd9;
	st.global.u8 	[%rd10], %rs1;
	st.global.u8 	[%rd10+1], %rs1;
	st.global.u8 	[%rd10+2], %rs1;
	mov.b16 	%rs2, 1;
	st.global.u8 	[%rd10+3], %rs2;
$L__BB0_5:
	add.s32 	%r14, %r14, 1;
	cvt.rn.f32.u32 	%f18, %r14;
	setp.gt.f32 	%p17, %f3, %f18;
	@%p17 bra 	$L__BB0_2;
$L__BB0_6:
	ret;

}


// ===== COMPILED SASS (sm_100) =====

	.target	sm_100

	.elftype	@"ET_EXEC"


//--------------------- .note.nv.tkinfo           --------------------------
	.section	.note.nv.tkinfo,"",@"SHT_NOTE"
	.sectionflags	@"SHF_NOTE_NV_TKINFO"
	.tkinfo
        /*0018*/ 	.word	0x00000002
        /*0030*/ 	.string	""
        /*0030*/ 	.string	"ptxas"
        /*0030*/ 	.string	"Cuda compilation tools, release 13.0, V13.0.88"
        /*0030*/ 	.string	"Build cuda_13.0.r13.0/compiler.36424714_0"
        /*0030*/ 	.string	"-arch sm_100 -m 64 "



//--------------------- .note.nv.cuinfo           --------------------------
	.section	.note.nv.cuinfo,"",@"SHT_NOTE"
	.sectionflags	@"SHF_NOTE_NV_CUINFO"
        /*0018*/ 	.short	0x0002
        /*001a*/ 	.short	0x0064
        /*001c*/ 	.short	0x0082
	.zero		2


//--------------------- .nv.info                  --------------------------
	.section	.nv.info,"",@"SHT_CUDA_INFO"
	.align	4


	//----- nvinfo : EIATTR_REGCOUNT
	.align		4
        /*0000*/ 	.byte	0x04, 0x2f
        /*0002*/ 	.short	(.L_1 - .L_0)
	.align		4
.L_0:
        /*0004*/ 	.word	index@(_Z19cuda_kernel_initialPh6float3mmf)
        /*0008*/ 	.word	0x00000010


	//----- nvinfo : EIATTR_FRAME_SIZE
	.align		4
.L_1:
        /*000c*/ 	.byte	0x04, 0x11
        /*000e*/ 	.short	(.L_3 - .L_2)
	.align		4
.L_2:
        /*0010*/ 	.word	index@(_Z19cuda_kernel_initialPh6float3mmf)
        /*0014*/ 	.word	0x00000000


	//----- nvinfo : EIATTR_MIN_STACK_SIZE
	.align		4
.L_3:
        /*0018*/ 	.byte	0x04, 0x12
        /*001a*/ 	.short	(.L_5 - .L_4)
	.align		4
.L_4:
        /*001c*/ 	.word	index@(_Z19cuda_kernel_initialPh6float3mmf)
        /*0020*/ 	.word	0x00000000
.L_5:


//--------------------- .nv.compat                --------------------------
	.section	.nv.compat,"",@"SHT_CUDA_COMPAT_INFO"
	.align	4
        /*0000*/ 	.byte	0x02, 0x09, 0x00, 0x00, 0x02, 0x02, 0x01, 0x00, 0x02, 0x05, 0x05, 0x00, 0x03, 0x07, 0x01, 0x01
        /*0010*/ 	.byte	0x02, 0x03, 0x00, 0x00, 0x02, 0x06, 0x01, 0x00, 0x04, 0x0b, 0x08, 0x00, 0x09, 0x00, 0x00, 0x00
        /*0020*/ 	.byte	0x00, 0x00, 0x00, 0x00


//--------------------- .nv.info._Z19cuda_kernel_initialPh6float3mmf --------------------------
	.section	.nv.info._Z19cuda_kernel_initialPh6float3mmf,"",@"SHT_CUDA_INFO"
	.sectionflags	@""
	.align	4


	//----- nvinfo : EIATTR_CUDA_API_VERSION
	.align		4
        /*0000*/ 	.byte	0x04, 0x37
        /*0002*/ 	.short	(.L_7 - .L_6)
.L_6:
        /*0004*/ 	.word	0x00000082


	//----- nvinfo : EIATTR_KPARAM_INFO
	.align		4
.L_7:
        /*0008*/ 	.byte	0x04, 0x17
        /*000a*/ 	.short	(.L_9 - .L_8)
.L_8:
        /*000c*/ 	.word	0x00000000
        /*0010*/ 	.short	0x0004
        /*0012*/ 	.short	0x0028
        /*0014*/ 	.byte	0x00, 0xf0, 0x11, 0x00


	//----- nvinfo : EIATTR_KPARAM_INFO
	.align		4
.L_9:
        /*0018*/ 	.byte	0x04, 0x17
        /*001a*/ 	.short	(.L_11 - .L_10)
.L_10:
        /*001c*/ 	.word	0x00000000
        /*0020*/ 	.short	0x0003
        /*0022*/ 	.short	0x0020
        /*0024*/ 	.byte	0x00, 0xf0, 0x21, 0x00


	//----- nvinfo : EIATTR_KPARAM_INFO
	.align		4
.L_11:
        /*0028*/ 	.byte	0x04, 0x17
        /*002a*/ 	.short	(.L_13 - .L_12)
.L_12:
        /*002c*/ 	.word	0x00000000
        /*0030*/ 	.short	0x0002
        /*0032*/ 	.short	0x0018
        /*0034*/ 	.byte	0x00, 0xf0, 0x21, 0x00


	//----- nvinfo : EIATTR_KPARAM_INFO
	.align		4
.L_13:
        /*0038*/ 	.byte	0x04, 0x17
        /*003a*/ 	.short	(.L_15 - .L_14)
.L_14:
        /*003c*/ 	.word	0x00000000
        /*0040*/ 	.short	0x0001
        /*0042*/ 	.short	0x0008
        /*0044*/ 	.byte	0x00, 0xf0, 0x31, 0x00


	//----- nvinfo : EIATTR_KPARAM_INFO
	.align		4
.L_15:
        /*0048*/ 	.byte	0x04, 0x17
        /*004a*/ 	.short	(.L_17 - .L_16)
.L_16:
        /*004c*/ 	.word	0x00000000
        /*0050*/ 	.short	0x0000
        /*0052*/ 	.short	0x0000
        /*0054*/ 	.byte	0x00, 0xf5, 0x21, 0x00


	//----- nvinfo : EIATTR_SPARSE_MMA_MASK
	.align		4
.L_17:
        /*0058*/ 	.byte	0x03, 0x50
        /*005a*/ 	.short	0x0000


	//----- nvinfo : EIATTR_MAXREG_COUNT
	.align		4
        /*005c*/ 	.byte	0x03, 0x1b
        /*005e*/ 	.short	0x00ff


	//----- nvinfo : EIATTR_MERCURY_ISA_VERSION
	.align		4
        /*0060*/ 	.byte	0x03, 0x5f
        /*0062*/ 	.short	0x0101


	//----- nvinfo : EIATTR_VRC_CTA_INIT_COUNT
	.align		4
        /*0064*/ 	.byte	0x02, 0x4a
	.zero		1
	.zero		1


	//----- nvinfo : EIATTR_EXIT_INSTR_OFFSETS
	.align		4
        /*0068*/ 	.byte	0x04, 0x1c
        /*006a*/ 	.short	(.L_19 - .L_18)


	//   ....[0]....
.L_18:
        /*006c*/ 	.word	0x00000100


	//   ....[1]....
        /*0070*/ 	.word	0x000003e0


	//----- nvinfo : EIATTR_CRS_STACK_SIZE
	.align		4
.L_19:
        /*0074*/ 	.byte	0x04, 0x1e
        /*0076*/ 	.short	(.L_21 - .L_20)
.L_20:
        /*0078*/ 	.word	0x00000000


	//----- nvinfo : EIATTR_CBANK_PARAM_SIZE
	.align		4
.L_21:
        /*007c*/ 	.byte	0x03, 0x19
        /*007e*/ 	.short	0x002c


	//----- nvinfo : EIATTR_PARAM_CBANK
	.align		4
        /*0080*/ 	.byte	0x04, 0x0a
        /*0082*/ 	.short	(.L_23 - .L_22)
	.align		4
.L_22:
        /*0084*/ 	.word	index@(.nv.constant0._Z19cuda_kernel_initialPh6float3mmf)
        /*0088*/ 	.short	0x0380
        /*008a*/ 	.short	0x002c


	//----- nvinfo : EIATTR_SW_WAR
	.align		4
.L_23:
        /*008c*/ 	.byte	0x04, 0x36
        /*008e*/ 	.short	(.L_25 - .L_24)
.L_24:
        /*0090*/ 	.word	0x00000008
.L_25:


//--------------------- .nv.callgraph             --------------------------
	.section	.nv.callgraph,"",@"SHT_CUDA_CALLGRAPH"
	.align	4
	.sectionentsize	8
	.align		4
        /*0000*/ 	.word	0x00000000
	.align		4
        /*0004*/ 	.word	0xffffffff
	.align		4
        /*0008*/ 	.word	0x00000000
	.align		4
        /*000c*/ 	.word	0xfffffffe
	.align		4
        /*0010*/ 	.word	0x00000000
	.align		4
        /*0014*/ 	.word	0xfffffffd
	.align		4
        /*0018*/ 	.word	0x00000000
	.align		4
        /*001c*/ 	.word	0xfffffffc


//--------------------- .text._Z19cuda_kernel_initialPh6float3mmf --------------------------
	.section	.text._Z19cuda_kernel_initialPh6float3mmf,"ax",@progbits
	.align	128
        .global         _Z19cuda_kernel_initialPh6float3mmf
        .type           _Z19cuda_kernel_initialPh6float3mmf,@function
        .size           _Z19cuda_kernel_initialPh6float3mmf,(.L_x_4 - _Z19cuda_kernel_initialPh6float3mmf)
        .other          _Z19cuda_kernel_initialPh6float3mmf,@"STO_CUDA_ENTRY STV_DEFAULT"
_Z19cuda_kernel_initialPh6float3mmf:
.text._Z19cuda_kernel_initialPh6float3mmf:
[----:B------:R-:W-:Y:S01]  /*0000*/  LDC R1, c[0x0][0x37c] ;  /* 0x0000df00ff017b82 */ /* 0x000fe20000000800 */
[----:B------:R-:W0:Y:S07]  /*0010*/  S2R R0, SR_TID.Y ;  /* 0x0000000000007919 */ /* 0x000e2e0000002200 */
[----:B------:R-:W1:Y:S01]  /*0020*/  LDC R6, c[0x0][0x360] ;  /* 0x0000d800ff067b82 */ /* 0x000e620000000800 */
[----:B------:R-:W1:Y:S07]  /*0030*/  S2R R3, SR_TID.X ;  /* 0x0000000000037919 */ /* 0x000e6e0000002100 */
[----:B------:R-:W0:Y:S08]  /*0040*/  S2UR UR5, SR_CTAID.Y ;  /* 0x00000000000579c3 */ /* 0x000e300000002600 */
[----:B------:R-:W0:Y:S08]  /*0050*/  LDC R9, c[0x0][0x364] ;  /* 0x0000d900ff097b82 */ /* 0x000e300000000800 */
[----:B------:R-:W1:Y:S08]  /*0060*/  S2UR UR4, SR_CTAID.X ;  /* 0x00000000000479c3 */ /* 0x000e700000002500 */
[----:B------:R-:W2:Y:S08]  /*0070*/  LDC.64 R4, c[0x0][0x388] ;  /* 0x0000e200ff047b82 */ /* 0x000eb00000000a00 */
[----:B------:R-:W3:Y:S01]  /*0080*/  LDC R8, c[0x0][0x390] ;  /* 0x0000e400ff087b82 */ /* 0x000ee20000000800 */
[----:B0-----:R-:W-:-:S05]  /*0090*/  IMAD R9, R9, UR5, R0 ;  /* 0x0000000509097c24 */ /* 0x001fca000f8e0200 */
[----:B------:R-:W-:Y:S01]  /*00a0*/  I2FP.F32.U32 R0, R9 ;  /* 0x0000000900007245 */ /* 0x000fe20000201000 */
[----:B-1----:R-:W-:-:S05]  /*00b0*/  IMAD R6, R6, UR4, R3 ;  /* 0x0000000406067c24 */ /* 0x002fca000f8e0203 */
[----:B------:R-:W-:Y:S02]  /*00c0*/  I2FP.F32.S32 R11, R6 ;  /* 0x00000006000b7245 */ /* 0x000fe40000201400 */
[----:B--2---:R-:W-:-:S04]  /*00d0*/  FSETP.GE.AND P0, PT, R0, R5, PT ;  /* 0x000000050000720b */ /* 0x004fc80003f06000 */
[----:B------:R-:W-:-:S04]  /*00e0*/  FSETP.GE.OR P0, PT, R11, R4, P0 ;  /* 0x000000040b00720b */ /* 0x000fc80000706400 */
[----:B---3--:R-:W-:-:S13]  /*00f0*/  FSETP.LEU.OR P0, PT, R8, RZ, P0 ;  /* 0x000000ff0800720b */ /* 0x008fda000070b400 */
[----:B------:R-:W-:Y:S05]  /*0100*/  @P0 EXIT ;  /* 0x000000000000094d */ /* 0x000fea0003800000 */
[----:B------:R-:W0:Y:S01]  /*0110*/  LDCU UR8, c[0x0][0x3a8] ;  /* 0x00007500ff0877ac */ /* 0x000e220008000800 */
[----:B------:R-:W-:Y:S02]  /*0120*/  IMAD.MOV.U32 R13, RZ, RZ, 0x3f000000 ;  /* 0x3f000000ff0d7424 */ /* 0x000fe400078e00ff */
[----:B------:R-:W-:Y:S01]  /*0130*/  IMAD.SHL.U32 R6, R6, 0x4, RZ ;  /* 0x0000000406067824 */ /* 0x000fe200078e00ff */
[----:B------:R-:W1:Y:S01]  /*0140*/  LDCU.64 UR4, c[0x0][0x398] ;  /* 0x00007300ff0477ac */ /* 0x000e620008000a00 */
[CC--:B------:R-:W-:Y:S01]  /*0150*/  FFMA R2, R4.reuse, R13.reuse, 10 ;  /* 0x4120000004027423 */ /* 0x0c0fe2000000000d */
[CC--:B------:R-:W-:Y:S01]  /*0160*/  FFMA R3, R5.reuse, R13.reuse, 10 ;  /* 0x4120000005037423 */ /* 0x0c0fe2000000000d */
[-C--:B------:R-:W-:Y:S01]  /*0170*/  FFMA R4, R4, R13.reuse, -10 ;  /* 0xc120000004047423 */ /* 0x080fe2000000000d */
[----:B------:R-:W-:Y:S01]  /*0180*/  FFMA R5, R5, R13, -10 ;  /* 0xc120000005057423 */ /* 0x000fe2000000000d */
[----:B------:R-:W-:Y:S01]  /*0190*/  SHF.R.S32.HI R7, RZ, 0x1f, R6 ;  /* 0x0000001fff077819 */ /* 0x000fe20000011406 */
[----:B------:R-:W2:Y:S01]  /*01a0*/  LDCU.64 UR6, c[0x0][0x358] ;  /* 0x00006b00ff0677ac */ /* 0x000ea20008000a00 */
[----:B------:R-:W-:-:S02]  /*01b0*/  FSETP.GT.AND P0, PT, R2, R11, PT ;  /* 0x0000000b0200720b */ /* 0x000fc40003f04000 */
[-C--:B------:R-:W-:Y:S01]  /*01c0*/  FSETP.GT.AND P1, PT, R3, R0.reuse, PT ;  /* 0x000000000300720b */ /* 0x080fe20003f24000 */
[----:B------:R-:W3:Y:S01]  /*01d0*/  LDCU UR9, c[0x0][0x390] ;  /* 0x00007200ff0977ac */ /* 0x000ee20008000800 */
[----:B------:R-:W4:Y:S01]  /*01e0*/  LDC.64 R2, c[0x0][0x3a0] ;  /* 0x0000e800ff027b82 */ /* 0x000f220000000a00 */
[----:B------:R-:W-:Y:S02]  /*01f0*/  FSETP.GEU.OR P0, PT, R4, R11, !P0 ;  /* 0x0000000b0400720b */ /* 0x000fe4000470e400 */
[----:B0-----:R-:W0:Y:S01]  /*0200*/  F2I.U32.TRUNC.NTZ R11, UR8 ;  /* 0x00000008000b7d05 */ /* 0x001e22000820f000 */
[----:B------:R-:W-:Y:S01]  /*0210*/  FSETP.GEU.OR P1, PT, R5, R0, !P1 ;  /* 0x000000000500720b */ /* 0x000fe20004f2e400 */
[CC--:B------:R-:W-:Y:S01]  /*0220*/  FFMA R0, R8.reuse, R13.reuse, -10 ;  /* 0xc120000008007423 */ /* 0x0c0fe2000000000d */
[----:B------:R-:W-:Y:S01]  /*0230*/  FFMA R8, R8, R13, 10 ;  /* 0x4120000008087423 */ /* 0x000fe2000000000d */
[C---:B-1----:R-:W-:Y:S01]  /*0240*/  IMAD.WIDE.U32 R4, R9.reuse, UR4, R6 ;  /* 0x0000000409047c25 */ /* 0x042fe2000f8e0006 */
[----:B------:R-:W1:Y:S03]  /*0250*/  LDCU.64 UR10, c[0x0][0x380] ;  /* 0x00007000ff0a77ac */ /* 0x000e660008000a00 */
[----:B------:R-:W-:Y:S01]  /*0260*/  IMAD R9, R9, UR5, R5 ;  /* 0x0000000509097c24 */ /* 0x000fe2000f8e0205 */
[----:B------:R-:W-:Y:S01]  /*0270*/  UMOV UR4, URZ ;  /* 0x000000ff00047c82 */ /* 0x000fe20008000000 */
[----:B--2---:R-:W-:-:S07]  /*0280*/  IMAD.MOV.U32 R7, RZ, RZ, RZ ;  /* 0x000000ffff077224 */ /* 0x004fce00078e00ff */
.L_x_2:
[-C--:B------:R-:W-:Y:S01]  /*0290*/  FSETP.GT.AND P2, PT, R8, R7.reuse, PT ;  /* 0x000000070800720b */ /* 0x080fe20003f44000 */
[----:B------:R-:W-:Y:S03]  /*02a0*/  BSSY.RECONVERGENT B0, `(.L_x_0) ;  /* 0x000000f000007945 */ /* 0x000fe60003800200 */
[----:B------:R-:W-:-:S04]  /*02b0*/  FSETP.GEU.OR P2, PT, R0, R7, !P2 ;  /* 0x000000070000720b */ /* 0x000fc8000574e400 */
[----:B------:R-:W-:-:S13]  /*02c0*/  PLOP3.LUT P2, PT, P2, P0, P1, 0xfe, 0x0 ;  /* 0x000000000000781c */ /* 0x000fda0001741f16 */
[----:B------:R-:W-:Y:S05]  /*02d0*/  @P2 BRA `(.L_x_1) ;  /* 0x00000000002c2947 */ /* 0x000fea0003800000 */
[----:B------:R-:W-:Y:S01]  /*02e0*/  MOV R6, R4 ;  /* 0x0000000400067202 */ /* 0x000fe20000000f00 */
[----:B------:R-:W-:Y:S02]  /*02f0*/  IMAD.MOV.U32 R7, RZ, RZ, R9 ;  /* 0x000000ffff077224 */ /* 0x000fe400078e0009 */
[----:B------:R-:W-:Y:S02]  /*0300*/  HFMA2 R10, -RZ, RZ, 0, 5.9604644775390625e-08 ;  /* 0x00000001ff0a7431 */ /* 0x000fe400000001ff */
[----:B----4-:R-:W-:-:S04]  /*0310*/  IMAD.WIDE.U32 R6, R2, UR4, R6 ;  /* 0x0000000402067c25 */ /* 0x010fc8000f8e0006 */
[----:B------:R-:W-:Y:S01]  /*0320*/  IMAD R7, R3, UR4, R7 ;  /* 0x0000000403077c24 */ /* 0x000fe2000f8e0207 */
[----:B-1----:R-:W-:-:S04]  /*0330*/  IADD3 R6, P2, PT, R6, UR10, RZ ;  /* 0x0000000a06067c10 */ /* 0x002fc8000ff5e0ff */
[----:B------:R-:W-:-:S05]  /*0340*/  IADD3.X R7, PT, PT, R7, UR11, RZ, P2, !PT ;  /* 0x0000000b07077c10 */ /* 0x000fca00097fe4ff */
[----:B------:R2:W-:Y:S04]  /*0350*/  STG.E.U8 desc[UR6][R6.64+0x3], R10 ;  /* 0x0000030a06007986 */ /* 0x0005e8000c101106 */
[----:B0-----:R2:W-:Y:S04]  /*0360*/  STG.E.U8 desc[UR6][R6.64], R11 ;  /* 0x0000000b06007986 */ /* 0x0015e8000c101106 */
[----:B------:R2:W-:Y:S04]  /*0370*/  STG.E.U8 desc[UR6][R6.64+0x1], R11 ;  /* 0x0000010b06007986 */ /* 0x0005e8000c101106 */
[----:B------:R2:W-:Y:S02]  /*0380*/  STG.E.U8 desc[UR6][R6.64+0x2], R11 ;  /* 0x0000020b06007986 */ /* 0x0005e4000c101106 */
.L_x_1:
[----:B-1-3--:R-:W-:Y:S05]  /*0390*/  BSYNC.RECONVERGENT B0 ;  /* 0x0000000000007941 */ /* 0x00afea0003800200 */
.L_x_0:
[----:B------:R-:W-:-:S06]  /*03a0*/  UIADD3 UR4, UPT, UPT, UR4, 0x1, URZ ;  /* 0x0000000104047890 */ /* 0x000fcc000fffe0ff */
[----:B--2---:R-:W-:-:S04]  /*03b0*/  I2FP.F32.U32 R7, UR4 ;  /* 0x0000000400077c45 */ /* 0x004fc80008201000 */
[----:B------:R-:W-:-:S13]  /*03c0*/  FSETP.GEU.AND P2, PT, R7, UR9, PT ;  /* 0x0000000907007c0b */ /* 0x000fda000bf4e000 */
[----:B------:R-:W-:Y:S05]  /*03d0*/  @!P2 BRA `(.L_x_2) ;  /* 0xfffffffc00aca947 */ /* 0x000fea000383ffff */
[----:B------:R-:W-:Y:S05]  /*03e0*/  EXIT ;  /* 0x000000000000794d */ /* 0x000fea0003800000 */
.L_x_3:
[----:B------:R-:W-:-:S00]  /*03f0*/  BRA `(.L_x_3) ;  /* 0xfffffffc00fc7947 */ /* 0x000fc0000383ffff */
[----:B------:R-:W-:-:S00]  /*0400*/  NOP ;  /* 0x0000000000007918 */ /* 0x000fc00000000000 */
[----:B------:R-:W-:-:S00]  /*0410*/  NOP ;  /* 0x0000000000007918 */ /* 0x000fc00000000000 */
[----:B------:R-:W-:-:S00]  /*0420*/  NOP ;  /* 0x0000000000007918 */ /* 0x000fc00000000000 */
[----:B------:R-:W-:-:S00]  /*0430*/  NOP ;  /* 0x0000000000007918 */ /* 0x000fc00000000000 */
[----:B------:R-:W-:-:S00]  /*0440*/  NOP ;  /* 0x0000000000007918 */ /* 0x000fc00000000000 */
[----:B------:R-:W-:-:S00]  /*0450*/  NOP ;  /* 0x0000000000007918 */ /* 0x000fc00000000000 */
[----:B------:R-:W-:-:S00]  /*0460*/  NOP ;  /* 0x0000000000007918 */ /* 0x000fc00000000000 */
[----:B------:R-:W-:-:S00]  /*0470*/  NOP ;  /* 0x0000000000007918 */ /* 0x000fc00000000000 */
.L_x_4:


//--------------------- .nv.shared.reserved.0     --------------------------
	.section	.nv.shared.reserved.0,"aw",@nobits
	.weak		__nv_reservedSMEM_offset_0_alias
	.size		__nv_reservedSMEM_offset_0_alias, 0, 64
	.other		__nv_reservedSMEM_offset_0_alias,@"STO_CUDA_RESERVED_SHARED STV_DEFAULT"
__nv_reservedSMEM_offset_0_alias:
	.zero		0
	.zero		64


//--------------------- .nv.constant0._Z19cuda_kernel_initialPh6float3mmf --------------------------
	.section	.nv.constant0._Z19cuda_kernel_initialPh6float3mmf,"a",@progbits
	.sectionflags	@""
	.align	4
.nv.constant0._Z19cuda_kernel_initialPh6float3mmf:
	.zero		940


//--------------------- SYMBOLS --------------------------

	.type		.nv.reservedSmem.offset0,@object
	.size		.nv.reservedSmem.offset0,0x4
